//
// Generated by NVIDIA NVVM Compiler
//
// Compiler Build ID: CL-36424714
// Cuda compilation tools, release 13.0, V13.0.88
// Based on NVVM 20.0.0
//

.version 9.0
.target sm_100
.address_size 64

	// .globl	default_function_kernel

.visible .entry default_function_kernel(
	.param .u64 .ptr .align 1 default_function_kernel_param_0,
	.param .u64 .ptr .align 1 default_function_kernel_param_1
)
.maxntid 57
{
	.reg .pred 	%p<2>;
	.reg .b16 	%rs<4>;
	.reg .b32 	%r<26>;
	.reg .b32 	%f<2>;
	.reg .b64 	%rd<9>;

	ld.param.u64 	%rd1, [default_function_kernel_param_0];
	ld.param.u64 	%rd2, [default_function_kernel_param_1];
	cvta.to.global.u64 	%rd3, %rd2;
	cvta.to.global.u64 	%rd4, %rd1;
	mov.u32 	%r1, %ctaid.x;
	shr.u32 	%r2, %r1, 2;
	mov.u32 	%r3, %tid.x;
	cvt.u16.u32 	%rs1, %r3;
	mul.lo.s16 	%rs2, %rs1, 27;
	shr.u16 	%rs3, %rs2, 9;
	cvt.u32.u16 	%r4, %rs3;
	sub.s32 	%r5, %r4, %r1;
	shl.b32 	%r6, %r5, 30;
	shr.s32 	%r7, %r6, 31;
	and.b32  	%r8, %r7, 114;
	mad.lo.s32 	%r9, %r1, 19, %r3;
	shr.u32 	%r10, %r9, 1;
	mul.hi.u32 	%r11, %r10, 1808407283;
	shr.u32 	%r12, %r11, 3;
	mul.lo.s32 	%r13, %r12, 38;
	sub.s32 	%r14, %r9, %r13;
	and.b32  	%r15, %r14, 1;
	setp.eq.b32 	%p1, %r15, 1;
	selp.b32 	%r16, 57, 0, %p1;
	and.b32  	%r17, %r1, 3;
	mad.lo.s32 	%r18, %r17, 3, %r4;
	shr.u32 	%r19, %r18, 2;
	shr.u32 	%r20, %r14, 1;
	mad.lo.s32 	%r21, %r2, 228, %r20;
	add.s32 	%r22, %r21, %r16;
	mad.lo.s32 	%r23, %r19, 19, %r22;
	add.s32 	%r24, %r23, %r8;
	mul.wide.u32 	%rd5, %r24, 4;
	add.s64 	%rd6, %rd4, %rd5;
	ld.global.nc.f32 	%f1, [%rd6];
	mad.lo.s32 	%r25, %r1, 38, %r9;
	mul.wide.u32 	%rd7, %r25, 4;
	add.s64 	%rd8, %rd3, %rd7;
	st.global.f32 	[%rd8], %f1;
	ret;

}


// ===== COMPILED SASS (sm_100) =====

	.target	sm_100

	.elftype	@"ET_EXEC"


//--------------------- .note.nv.tkinfo           --------------------------
	.section	.note.nv.tkinfo,"",@"SHT_NOTE"
	.sectionflags	@"SHF_NOTE_NV_TKINFO"
	.tkinfo
        /*0018*/ 	.word	0x00000002
        /*0030*/ 	.string	""
        /*0030*/ 	.string	"ptxas"
        /*0030*/ 	.string	"Cuda compilation tools, release 13.0, V13.0.88"
        /*0030*/ 	.string	"Build cuda_13.0.r13.0/compiler.36424714_0"
        /*0030*/ 	.string	"-arch sm_100 -m 64 "



//--------------------- .note.nv.cuinfo           --------------------------
	.section	.note.nv.cuinfo,"",@"SHT_NOTE"
	.sectionflags	@"SHF_NOTE_NV_CUINFO"
        /*0018*/ 	.short	0x0002
        /*001a*/ 	.short	0x0064
        /*001c*/ 	.short	0x0082
	.zero		2


//--------------------- .nv.info                  --------------------------
	.section	.nv.info,"",@"SHT_CUDA_INFO"
	.align	4


	//----- nvinfo : EIATTR_REGCOUNT
	.align		4
        /*0000*/ 	.byte	0x04, 0x2f
        /*0002*/ 	.short	(.L_1 - .L_0)
	.align		4
.L_0:
        /*0004*/ 	.word	index@(default_function_kernel)
        /*0008*/ 	.word	0x0000000c


	//----- nvinfo : EIATTR_FRAME_SIZE
	.align		4
.L_1:
        /*000c*/ 	.byte	0x04, 0x11
        /*000e*/ 	.short	(.L_3 - .L_2)
	.align		4
.L_2:
        /*0010*/ 	.word	index@(default_function_kernel)
        /*0014*/ 	.word	0x00000000


	//----- nvinfo : EIATTR_MIN_STACK_SIZE
	.align		4
.L_3:
        /*0018*/ 	.byte	0x04, 0x12
        /*001a*/ 	.short	(.L_5 - .L_4)
	.align		4
.L_4:
        /*001c*/ 	.word	index@(default_function_kernel)
        /*0020*/ 	.word	0x00000000
.L_5:


//--------------------- .nv.compat                --------------------------
	.section	.nv.compat,"",@"SHT_CUDA_COMPAT_INFO"
	.align	4
        /*0000*/ 	.byte	0x02, 0x09, 0x00, 0x00, 0x02, 0x02, 0x01, 0x00, 0x02, 0x05, 0x05, 0x00, 0x03, 0x07, 0x01, 0x01
        /*0010*/ 	.byte	0x02, 0x03, 0x00, 0x00, 0x02, 0x06, 0x01, 0x00, 0x04, 0x0b, 0x08, 0x00, 0x09, 0x00, 0x00, 0x00
        /*0020*/ 	.byte	0x00, 0x00, 0x00, 0x00


//--------------------- .nv.info.default_function_kernel --------------------------
	.section	.nv.info.default_function_kernel,"",@"SHT_CUDA_INFO"
	.sectionflags	@""
	.align	4


	//----- nvinfo : EIATTR_CUDA_API_VERSION
	.align		4
        /*0000*/ 	.byte	0x04, 0x37
        /*0002*/ 	.short	(.L_7 - .L_6)
.L_6:
        /*0004*/ 	.word	0x00000082


	//----- nvinfo : EIATTR_KPARAM_INFO
	.align		4
.L_7:
        /*0008*/ 	.byte	0x04, 0x17
        /*000a*/ 	.short	(.L_9 - .L_8)
.L_8:
        /*000c*/ 	.word	0x00000000
        /*0010*/ 	.short	0x0001
        /*0012*/ 	.short	0x0008
        /*0014*/ 	.byte	0x00, 0xf5, 0x21, 0x00


	//----- nvinfo : EIATTR_KPARAM_INFO
	.align		4
.L_9:
        /*0018*/ 	.byte	0x04, 0x17
        /*001a*/ 	.short	(.L_11 - .L_10)
.L_10:
        /*001c*/ 	.word	0x00000000
        /*0020*/ 	.short	0x0000
        /*0022*/ 	.short	0x0000
        /*0024*/ 	.byte	0x00, 0xf5, 0x21, 0x00


	//----- nvinfo : EIATTR_SPARSE_MMA_MASK
	.align		4
.L_11:
        /*0028*/ 	.byte	0x03, 0x50
        /*002a*/ 	.short	0x0000


	//----- nvinfo : EIATTR_MAXREG_COUNT
	.align		4
        /*002c*/ 	.byte	0x03, 0x1b
        /*002e*/ 	.short	0x00ff


	//----- nvinfo : EIATTR_MERCURY_ISA_VERSION
	.align		4
        /*0030*/ 	.byte	0x03, 0x5f
        /*0032*/ 	.short	0x0101


	//----- nvinfo : EIATTR_VRC_CTA_INIT_COUNT
	.align		4
        /*0034*/ 	.byte	0x02, 0x4a
	.zero		1
	.zero		1


	//----- nvinfo : EIATTR_EXIT_INSTR_OFFSETS
	.align		4
        /*0038*/ 	.byte	0x04, 0x1c
        /*003a*/ 	.short	(.L_13 - .L_12)


	//   ....[0]....
.L_12:
        /*003c*/ 	.word	0x00000250


	//----- nvinfo : EIATTR_MAX_THREADS
	.align		4
.L_13:
        /*0040*/ 	.byte	0x04, 0x05
        /*0042*/ 	.short	(.L_15 - .L_14)
.L_14:
        /*0044*/ 	.word	0x00000039
        /*0048*/ 	.word	0x00000001
        /*004c*/ 	.word	0x00000001


	//----- nvinfo : EIATTR_CBANK_PARAM_SIZE
	.align		4
.L_15:
        /*0050*/ 	.byte	0x03, 0x19
        /*0052*/ 	.short	0x0010


	//----- nvinfo : EIATTR_PARAM_CBANK
	.align		4
        /*0054*/ 	.byte	0x04, 0x0a
        /*0056*/ 	.short	(.L_17 - .L_16)
	.align		4
.L_16:
        /*0058*/ 	.word	index@(.nv.constant0.default_function_kernel)
        /*005c*/ 	.short	0x0380
        /*005e*/ 	.short	0x0010


	//----- nvinfo : EIATTR_SW_WAR
	.align		4
.L_17:
        /*0060*/ 	.byte	0x04, 0x36
        /*0062*/ 	.short	(.L_19 - .L_18)
.L_18:
        /*0064*/ 	.word	0x00000008
.L_19:


//--------------------- .nv.callgraph             --------------------------
	.section	.nv.callgraph,"",@"SHT_CUDA_CALLGRAPH"
	.align	4
	.sectionentsize	8
	.align		4
        /*0000*/ 	.word	0x00000000
	.align		4
        /*0004*/ 	.word	0xffffffff
	.align		4
        /*0008*/ 	.word	0x00000000
	.align		4
        /*000c*/ 	.word	0xfffffffe
	.align		4
        /*0010*/ 	.word	0x00000000
	.align		4
        /*0014*/ 	.word	0xfffffffd
	.align		4
        /*0018*/ 	.word	0x00000000
	.align		4
        /*001c*/ 	.word	0xfffffffc


//--------------------- .text.default_function_kernel --------------------------
	.section	.text.default_function_kernel,"ax",@progbits
	.align	128
        .global         default_function_kernel
        .type           default_function_kernel,@function
        .size           default_function_kernel,(.L_x_1 - default_function_kernel)
        .other          default_function_kernel,@"STO_CUDA_ENTRY STV_DEFAULT"
default_function_kernel:
.text.default_function_kernel:
[----:B------:R-:W-:Y:S01]  /*0000*/  LDC R1, c[0x0][0x37c] ;  /* 0x0000df00ff017b82 */ /* 0x000fe20000000800 */
[----:B------:R-:W0:Y:S01]  /*0010*/  S2R R5, SR_TID.X ;  /* 0x0000000000057919 */ /* 0x000e220000002100 */
[----:B------:R-:W1:Y:S01]  /*0020*/  LDCU.64 UR4, c[0x0][0x358] ;  /* 0x00006b00ff0477ac */ /* 0x000e620008000a00 */
[----:B------:R-:W0:Y:S02]  /*0030*/  S2R R0, SR_CTAID.X ;  /* 0x0000000000007919 */ /* 0x000e240000002500 */
[----:B0-----:R-:W-:Y:S01]  /*0040*/  IMAD R3, R0, 0x13, R5 ;  /* 0x0000001300037824 */ /* 0x001fe200078e0205 */
[----:B------:R-:W-:-:S04]  /*0050*/  PRMT R5, R5, 0x9910, RZ ;  /* 0x0000991005057816 */ /* 0x000fc800000000ff */
[----:B------:R-:W-:-:S05]  /*0060*/  SHF.R.U32.HI R2, RZ, 0x1, R3 ;  /* 0x00000001ff027819 */ /* 0x000fca0000011603 */
[----:B------:R-:W-:-:S05]  /*0070*/  IMAD.HI.U32 R2, R2, 0x6bca1af3, RZ ;  /* 0x6bca1af302027827 */ /* 0x000fca00078e00ff */
[----:B------:R-:W-:Y:S01]  /*0080*/  SHF.R.U32.HI R4, RZ, 0x3, R2 ;  /* 0x00000003ff047819 */ /* 0x000fe20000011602 */
[----:B------:R-:W-:-:S04]  /*0090*/  IMAD R2, R5, 0x1b, RZ ;  /* 0x0000001b05027824 */ /* 0x000fc800078e02ff */
[----:B------:R-:W-:Y:S01]  /*00a0*/  IMAD R5, R4, -0x26, R3 ;  /* 0xffffffda04057824 */ /* 0x000fe200078e0203 */
[----:B------:R-:W-:Y:S02]  /*00b0*/  LOP3.LUT R4, R2, 0xffff, RZ, 0xc0, !PT ;  /* 0x0000ffff02047812 */ /* 0x000fe400078ec0ff */
[----:B------:R-:W-:Y:S02]  /*00c0*/  SHF.R.U32.HI R2, RZ, 0x2, R0 ;  /* 0x00000002ff027819 */ /* 0x000fe40000011600 */
[----:B------:R-:W-:Y:S02]  /*00d0*/  LOP3.LUT R6, R5, 0x1, RZ, 0xc0, !PT ;  /* 0x0000000105067812 */ /* 0x000fe400078ec0ff */
[----:B------:R-:W-:Y:S02]  /*00e0*/  SHF.R.U32.HI R4, RZ, 0x9, R4 ;  /* 0x00000009ff047819 */ /* 0x000fe40000011604 */
[----:B------:R-:W-:Y:S02]  /*00f0*/  SHF.R.U32.HI R5, RZ, 0x1, R5 ;  /* 0x00000001ff057819 */ /* 0x000fe40000011605 */
[----:B------:R-:W-:-:S02]  /*0100*/  ISETP.NE.U32.AND P0, PT, R6, 0x1, PT ;  /* 0x000000010600780c */ /* 0x000fc40003f05070 */
[----:B------:R-:W-:Y:S01]  /*0110*/  LOP3.LUT R6, R0, 0x3, RZ, 0xc0, !PT ;  /* 0x0000000300067812 */ /* 0x000fe200078ec0ff */
[----:B------:R-:W-:Y:S01]  /*0120*/  IMAD R2, R2, 0xe4, R5 ;  /* 0x000000e402027824 */ /* 0x000fe200078e0205 */
[----:B------:R-:W-:Y:S02]  /*0130*/  LOP3.LUT R7, R4, 0xffff, RZ, 0xc0, !PT ;  /* 0x0000ffff04077812 */ /* 0x000fe400078ec0ff */
[----:B------:R-:W0:Y:S01]  /*0140*/  LDC.64 R4, c[0x0][0x380] ;  /* 0x0000e000ff047b82 */ /* 0x000e220000000a00 */
[----:B------:R-:W-:Y:S02]  /*0150*/  VIADD R9, R2, 0x39 ;  /* 0x0000003902097836 */ /* 0x000fe40000000000 */
[----:B------:R-:W-:Y:S02]  /*0160*/  IMAD R6, R6, 0x3, R7 ;  /* 0x0000000306067824 */ /* 0x000fe400078e0207 */
[----:B------:R-:W-:Y:S02]  /*0170*/  IMAD.IADD R7, R7, 0x1, -R0 ;  /* 0x0000000107077824 */ /* 0x000fe400078e0a00 */
[----:B------:R-:W-:Y:S01]  /*0180*/  @P0 IMAD.MOV R9, RZ, RZ, R2 ;  /* 0x000000ffff090224 */ /* 0x000fe200078e0202 */
[----:B------:R-:W-:-:S02]  /*0190*/  SHF.R.U32.HI R6, RZ, 0x2, R6 ;  /* 0x00000002ff067819 */ /* 0x000fc40000011606 */
[----:B------:R-:W-:-:S03]  /*01a0*/  SHF.L.U32 R7, R7, 0x1e, RZ ;  /* 0x0000001e07077819 */ /* 0x000fc600000006ff */
[----:B------:R-:W-:Y:S01]  /*01b0*/  IMAD R6, R6, 0x13, R9 ;  /* 0x0000001306067824 */ /* 0x000fe200078e0209 */
[----:B------:R-:W-:-:S04]  /*01c0*/  SHF.R.S32.HI R7, RZ, 0x1f, R7 ;  /* 0x0000001fff077819 */ /* 0x000fc80000011407 */
[----:B------:R-:W-:-:S04]  /*01d0*/  LOP3.LUT R7, R7, 0x72, RZ, 0xc0, !PT ;  /* 0x0000007207077812 */ /* 0x000fc800078ec0ff */
[----:B------:R-:W-:-:S05]  /*01e0*/  IADD3 R7, PT, PT, R7, R6, RZ ;  /* 0x0000000607077210 */ /* 0x000fca0007ffe0ff */
[----:B0-----:R-:W-:Y:S02]  /*01f0*/  IMAD.WIDE.U32 R4, R7, 0x4, R4 ;  /* 0x0000000407047825 */ /* 0x001fe400078e0004 */
[----:B------:R-:W0:Y:S04]  /*0200*/  LDC.64 R6, c[0x0][0x388] ;  /* 0x0000e200ff067b82 */ /* 0x000e280000000a00 */
[----:B-1----:R-:W2:Y:S01]  /*0210*/  LDG.E.CONSTANT R5, desc[UR4][R4.64] ;  /* 0x0000000404057981 */ /* 0x002ea2000c1e9900 */
[----:B------:R-:W-:-:S04]  /*0220*/  IMAD R3, R0, 0x26, R3 ;  /* 0x0000002600037824 */ /* 0x000fc800078e0203 */
[----:B0-----:R-:W-:-:S05]  /*0230*/  IMAD.WIDE.U32 R2, R3, 0x4, R6 ;  /* 0x0000000403027825 */ /* 0x001fca00078e0006 */
[----:B--2---:R-:W-:Y:S01]  /*0240*/  STG.E desc[UR4][R2.64], R5 ;  /* 0x0000000502007986 */ /* 0x004fe2000c101904 */
[----:B------:R-:W-:Y:S05]  /*0250*/  EXIT ;  /* 0x000000000000794d */ /* 0x000fea0003800000 */
.L_x_0:
[----:B------:R-:W-:-:S00]  /*0260*/  BRA `(.L_x_0) ;  /* 0xfffffffc00fc7947 */ /* 0x000fc0000383ffff */
[----:B------:R-:W-:-:S00]  /*0270*/  NOP ;  /* 0x0000000000007918 */ /* 0x000fc00000000000 */
        /* <DEDUP_REMOVED lines=8> */
.L_x_1:


//--------------------- .nv.shared.reserved.0     --------------------------
	.section	.nv.shared.reserved.0,"aw",@nobits
	.weak		__nv_reservedSMEM_offset_0_alias
	.size		__nv_reservedSMEM_offset_0_alias, 0, 64
	.other		__nv_reservedSMEM_offset_0_alias,@"STO_CUDA_RESERVED_SHARED STV_DEFAULT"
__nv_reservedSMEM_offset_0_alias:
	.zero		0
	.zero		64


//--------------------- .nv.constant0.default_function_kernel --------------------------
	.section	.nv.constant0.default_function_kernel,"a",@progbits
	.sectionflags	@""
	.align	4
.nv.constant0.default_function_kernel:
	.zero		912


//--------------------- SYMBOLS --------------------------

	.type		.nv.reservedSmem.offset0,@object
	.size		.nv.reservedSmem.offset0,0x4
